//
// Generated by NVIDIA NVVM Compiler
//
// Compiler Build ID: CL-36424714
// Cuda compilation tools, release 13.0, V13.0.88
// Based on NVVM 20.0.0
//

.version 9.0
.target sm_100
.address_size 64

	// .globl	_Z3mulPfS_S_i

.visible .entry _Z3mulPfS_S_i(
	.param .u64 .ptr .align 1 _Z3mulPfS_S_i_param_0,
	.param .u64 .ptr .align 1 _Z3mulPfS_S_i_param_1,
	.param .u64 .ptr .align 1 _Z3mulPfS_S_i_param_2,
	.param .u32 _Z3mulPfS_S_i_param_3
)
{
	.reg .pred 	%p<10>;
	.reg .b32 	%r<40>;
	.reg .b32 	%f<67>;
	.reg .b64 	%rd<67>;

	ld.param.u64 	%rd14, [_Z3mulPfS_S_i_param_0];
	ld.param.u64 	%rd15, [_Z3mulPfS_S_i_param_1];
	ld.param.u32 	%r18, [_Z3mulPfS_S_i_param_3];
	cvta.to.global.u64 	%rd1, %rd15;
	cvta.to.global.u64 	%rd2, %rd14;
	mov.u32 	%r19, %ctaid.y;
	mov.u32 	%r20, %ntid.y;
	mov.u32 	%r21, %tid.y;
	mad.lo.s32 	%r1, %r19, %r20, %r21;
	mov.u32 	%r22, %ctaid.x;
	mov.u32 	%r23, %ntid.x;
	mov.u32 	%r24, %tid.x;
	mad.lo.s32 	%r2, %r22, %r23, %r24;
	max.s32 	%r25, %r1, %r2;
	setp.ge.s32 	%p1, %r25, %r18;
	@%p1 bra 	$L__BB0_13;
	mul.lo.s32 	%r3, %r18, %r1;
	and.b32  	%r4, %r18, 7;
	setp.lt.u32 	%p2, %r18, 8;
	mov.f32 	%f66, 0f00000000;
	mov.b32 	%r38, 0;
	@%p2 bra 	$L__BB0_4;
	and.b32  	%r38, %r18, 2147483640;
	neg.s32 	%r36, %r38;
	mul.wide.s32 	%rd16, %r18, 4;
	add.s64 	%rd3, %rd1, %rd16;
	shl.b32 	%r7, %r18, 3;
	mul.wide.s32 	%rd17, %r18, 8;
	add.s64 	%rd4, %rd1, %rd17;
	mul.wide.s32 	%rd18, %r18, 12;
	add.s64 	%rd5, %rd1, %rd18;
	mul.wide.s32 	%rd19, %r18, 16;
	add.s64 	%rd6, %rd1, %rd19;
	mul.wide.s32 	%rd20, %r18, 20;
	add.s64 	%rd7, %rd1, %rd20;
	mul.wide.s32 	%rd21, %r18, 24;
	add.s64 	%rd8, %rd1, %rd21;
	mul.wide.s32 	%rd22, %r18, 28;
	add.s64 	%rd9, %rd1, %rd22;
	mul.wide.u32 	%rd23, %r3, 4;
	add.s64 	%rd24, %rd23, %rd2;
	add.s64 	%rd66, %rd24, 16;
	mov.f32 	%f66, 0f00000000;
	mov.u32 	%r35, %r2;
$L__BB0_3:
	.pragma "nounroll";
	mul.wide.s32 	%rd25, %r35, 4;
	add.s64 	%rd26, %rd3, %rd25;
	add.s64 	%rd27, %rd4, %rd25;
	add.s64 	%rd28, %rd5, %rd25;
	add.s64 	%rd29, %rd6, %rd25;
	add.s64 	%rd30, %rd7, %rd25;
	add.s64 	%rd31, %rd8, %rd25;
	add.s64 	%rd32, %rd9, %rd25;
	add.s64 	%rd33, %rd1, %rd25;
	ld.global.f32 	%f16, [%rd66+-16];
	ld.global.f32 	%f17, [%rd33];
	fma.rn.f32 	%f18, %f16, %f17, %f66;
	ld.global.f32 	%f19, [%rd66+-12];
	ld.global.f32 	%f20, [%rd26];
	fma.rn.f32 	%f21, %f19, %f20, %f18;
	ld.global.f32 	%f22, [%rd66+-8];
	ld.global.f32 	%f23, [%rd27];
	fma.rn.f32 	%f24, %f22, %f23, %f21;
	ld.global.f32 	%f25, [%rd66+-4];
	ld.global.f32 	%f26, [%rd28];
	fma.rn.f32 	%f27, %f25, %f26, %f24;
	ld.global.f32 	%f28, [%rd66];
	ld.global.f32 	%f29, [%rd29];
	fma.rn.f32 	%f30, %f28, %f29, %f27;
	ld.global.f32 	%f31, [%rd66+4];
	ld.global.f32 	%f32, [%rd30];
	fma.rn.f32 	%f33, %f31, %f32, %f30;
	ld.global.f32 	%f34, [%rd66+8];
	ld.global.f32 	%f35, [%rd31];
	fma.rn.f32 	%f36, %f34, %f35, %f33;
	ld.global.f32 	%f37, [%rd66+12];
	ld.global.f32 	%f38, [%rd32];
	fma.rn.f32 	%f66, %f37, %f38, %f36;
	add.s32 	%r36, %r36, 8;
	add.s32 	%r35, %r35, %r7;
	add.s64 	%rd66, %rd66, 32;
	setp.ne.s32 	%p3, %r36, 0;
	@%p3 bra 	$L__BB0_3;
$L__BB0_4:
	setp.eq.s32 	%p4, %r4, 0;
	@%p4 bra 	$L__BB0_12;
	and.b32  	%r13, %r18, 3;
	setp.lt.u32 	%p5, %r4, 4;
	@%p5 bra 	$L__BB0_7;
	add.s32 	%r27, %r38, %r3;
	mul.wide.u32 	%rd34, %r27, 4;
	add.s64 	%rd35, %rd2, %rd34;
	ld.global.f32 	%f40, [%rd35];
	mad.lo.s32 	%r28, %r38, %r18, %r2;
	mul.wide.s32 	%rd36, %r28, 4;
	add.s64 	%rd37, %rd1, %rd36;
	ld.global.f32 	%f41, [%rd37];
	fma.rn.f32 	%f42, %f40, %f41, %f66;
	cvt.u64.u32 	%rd38, %r3;
	cvt.u64.u32 	%rd39, %r38;
	add.s64 	%rd40, %rd39, %rd38;
	shl.b64 	%rd41, %rd40, 2;
	add.s64 	%rd42, %rd2, %rd41;
	ld.global.f32 	%f43, [%rd42+4];
	mul.wide.s32 	%rd43, %r18, 4;
	add.s64 	%rd44, %rd37, %rd43;
	ld.global.f32 	%f44, [%rd44];
	fma.rn.f32 	%f45, %f43, %f44, %f42;
	ld.global.f32 	%f46, [%rd42+8];
	add.s64 	%rd45, %rd44, %rd43;
	ld.global.f32 	%f47, [%rd45];
	fma.rn.f32 	%f48, %f46, %f47, %f45;
	ld.global.f32 	%f49, [%rd42+12];
	add.s64 	%rd46, %rd45, %rd43;
	ld.global.f32 	%f50, [%rd46];
	fma.rn.f32 	%f66, %f49, %f50, %f48;
	add.s32 	%r38, %r38, 4;
$L__BB0_7:
	setp.eq.s32 	%p6, %r13, 0;
	@%p6 bra 	$L__BB0_12;
	setp.eq.s32 	%p7, %r13, 1;
	@%p7 bra 	$L__BB0_10;
	add.s32 	%r29, %r38, %r3;
	mul.wide.u32 	%rd47, %r29, 4;
	add.s64 	%rd48, %rd2, %rd47;
	ld.global.f32 	%f52, [%rd48];
	mad.lo.s32 	%r30, %r38, %r18, %r2;
	mul.wide.s32 	%rd49, %r30, 4;
	add.s64 	%rd50, %rd1, %rd49;
	ld.global.f32 	%f53, [%rd50];
	fma.rn.f32 	%f54, %f52, %f53, %f66;
	cvt.u64.u32 	%rd51, %r3;
	cvt.u64.u32 	%rd52, %r38;
	add.s64 	%rd53, %rd52, %rd51;
	shl.b64 	%rd54, %rd53, 2;
	add.s64 	%rd55, %rd2, %rd54;
	ld.global.f32 	%f55, [%rd55+4];
	mul.wide.s32 	%rd56, %r18, 4;
	add.s64 	%rd57, %rd50, %rd56;
	ld.global.f32 	%f56, [%rd57];
	fma.rn.f32 	%f66, %f55, %f56, %f54;
	add.s32 	%r38, %r38, 2;
$L__BB0_10:
	and.b32  	%r31, %r18, 1;
	setp.eq.b32 	%p8, %r31, 1;
	not.pred 	%p9, %p8;
	@%p9 bra 	$L__BB0_12;
	add.s32 	%r32, %r38, %r3;
	mul.wide.u32 	%rd58, %r32, 4;
	add.s64 	%rd59, %rd2, %rd58;
	ld.global.f32 	%f57, [%rd59];
	mad.lo.s32 	%r33, %r38, %r18, %r2;
	mul.wide.s32 	%rd60, %r33, 4;
	add.s64 	%rd61, %rd1, %rd60;
	ld.global.f32 	%f58, [%rd61];
	fma.rn.f32 	%f66, %f57, %f58, %f66;
$L__BB0_12:
	ld.param.u64 	%rd65, [_Z3mulPfS_S_i_param_2];
	add.s32 	%r34, %r3, %r2;
	cvta.to.global.u64 	%rd62, %rd65;
	mul.wide.s32 	%rd63, %r34, 4;
	add.s64 	%rd64, %rd62, %rd63;
	st.global.f32 	[%rd64], %f66;
$L__BB0_13:
	ret;

}


// ===== COMPILED SASS (sm_100) =====

	.target	sm_100

	.elftype	@"ET_EXEC"


//--------------------- .note.nv.tkinfo           --------------------------
	.section	.note.nv.tkinfo,"",@"SHT_NOTE"
	.sectionflags	@"SHF_NOTE_NV_TKINFO"
	.tkinfo
        /*0018*/ 	.word	0x00000002
        /*0030*/ 	.string	""
        /*0030*/ 	.string	"ptxas"
        /*0030*/ 	.string	"Cuda compilation tools, release 13.0, V13.0.88"
        /*0030*/ 	.string	"Build cuda_13.0.r13.0/compiler.36424714_0"
        /*0030*/ 	.string	"-arch sm_100 -m 64 "



//--------------------- .note.nv.cuinfo           --------------------------
	.section	.note.nv.cuinfo,"",@"SHT_NOTE"
	.sectionflags	@"SHF_NOTE_NV_CUINFO"
        /*0018*/ 	.short	0x0002
        /*001a*/ 	.short	0x0064
        /*001c*/ 	.short	0x0082
	.zero		2


//--------------------- .nv.info                  --------------------------
	.section	.nv.info,"",@"SHT_CUDA_INFO"
	.align	4


	//----- nvinfo : EIATTR_REGCOUNT
	.align		4
        /*0000*/ 	.byte	0x04, 0x2f
        /*0002*/ 	.short	(.L_1 - .L_0)
	.align		4
.L_0:
        /*0004*/ 	.word	index@(_Z3mulPfS_S_i)
        /*0008*/ 	.word	0x0000001e


	//----- nvinfo : EIATTR_FRAME_SIZE
	.align		4
.L_1:
        /*000c*/ 	.byte	0x04, 0x11
        /*000e*/ 	.short	(.L_3 - .L_2)
	.align		4
.L_2:
        /*0010*/ 	.word	index@(_Z3mulPfS_S_i)
        /*0014*/ 	.word	0x00000000


	//----- nvinfo : EIATTR_MIN_STACK_SIZE
	.align		4
.L_3:
        /*0018*/ 	.byte	0x04, 0x12
        /*001a*/ 	.short	(.L_5 - .L_4)
	.align		4
.L_4:
        /*001c*/ 	.word	index@(_Z3mulPfS_S_i)
        /*0020*/ 	.word	0x00000000
.L_5:


//--------------------- .nv.compat                --------------------------
	.section	.nv.compat,"",@"SHT_CUDA_COMPAT_INFO"
	.align	4
        /*0000*/ 	.byte	0x02, 0x09, 0x00, 0x00, 0x02, 0x02, 0x01, 0x00, 0x02, 0x05, 0x05, 0x00, 0x03, 0x07, 0x01, 0x01
        /*0010*/ 	.byte	0x02, 0x03, 0x00, 0x00, 0x02, 0x06, 0x01, 0x00, 0x04, 0x0b, 0x08, 0x00, 0x09, 0x00, 0x00, 0x00
        /*0020*/ 	.byte	0x00, 0x00, 0x00, 0x00


//--------------------- .nv.info._Z3mulPfS_S_i    --------------------------
	.section	.nv.info._Z3mulPfS_S_i,"",@"SHT_CUDA_INFO"
	.sectionflags	@""
	.align	4


	//----- nvinfo : EIATTR_CUDA_API_VERSION
	.align		4
        /*0000*/ 	.byte	0x04, 0x37
        /*0002*/ 	.short	(.L_7 - .L_6)
.L_6:
        /*0004*/ 	.word	0x00000082


	//----- nvinfo : EIATTR_KPARAM_INFO
	.align		4
.L_7:
        /*0008*/ 	.byte	0x04, 0x17
        /*000a*/ 	.short	(.L_9 - .L_8)
.L_8:
        /*000c*/ 	.word	0x00000000
        /*0010*/ 	.short	0x0003
        /*0012*/ 	.short	0x0018
        /*0014*/ 	.byte	0x00, 0xf0, 0x11, 0x00


	//----- nvinfo : EIATTR_KPARAM_INFO
	.align		4
.L_9:
        /*0018*/ 	.byte	0x04, 0x17
        /*001a*/ 	.short	(.L_11 - .L_10)
.L_10:
        /*001c*/ 	.word	0x00000000
        /*0020*/ 	.short	0x0002
        /*0022*/ 	.short	0x0010
        /*0024*/ 	.byte	0x00, 0xf5, 0x21, 0x00


	//----- nvinfo : EIATTR_KPARAM_INFO
	.align		4
.L_11:
        /*0028*/ 	.byte	0x04, 0x17
        /*002a*/ 	.short	(.L_13 - .L_12)
.L_12:
        /*002c*/ 	.word	0x00000000
        /*0030*/ 	.short	0x0001
        /*0032*/ 	.short	0x0008
        /*0034*/ 	.byte	0x00, 0xf5, 0x21, 0x00


	//----- nvinfo : EIATTR_KPARAM_INFO
	.align		4
.L_13:
        /*0038*/ 	.byte	0x04, 0x17
        /*003a*/ 	.short	(.L_15 - .L_14)
.L_14:
        /*003c*/ 	.word	0x00000000
        /*0040*/ 	.short	0x0000
        /*0042*/ 	.short	0x0000
        /*0044*/ 	.byte	0x00, 0xf5, 0x21, 0x00


	//----- nvinfo : EIATTR_SPARSE_MMA_MASK
	.align		4
.L_15:
        /*0048*/ 	.byte	0x03, 0x50
        /*004a*/ 	.short	0x0000


	//----- nvinfo : EIATTR_MAXREG_COUNT
	.align		4
        /*004c*/ 	.byte	0x03, 0x1b
        /*004e*/ 	.short	0x00ff


	//----- nvinfo : EIATTR_MERCURY_ISA_VERSION
	.align		4
        /*0050*/ 	.byte	0x03, 0x5f
        /*0052*/ 	.short	0x0101


	//----- nvinfo : EIATTR_VRC_CTA_INIT_COUNT
	.align		4
        /*0054*/ 	.byte	0x02, 0x4a
	.zero		1
	.zero		1


	//----- nvinfo : EIATTR_EXIT_INSTR_OFFSETS
	.align		4
        /*0058*/ 	.byte	0x04, 0x1c
        /*005a*/ 	.short	(.L_17 - .L_16)


	//   ....[0]....
.L_16:
        /*005c*/ 	.word	0x000000c0


	//   ....[1]....
        /*0060*/ 	.word	0x00000a90


	//----- nvinfo : EIATTR_CBANK_PARAM_SIZE
	.align		4
.L_17:
        /*0064*/ 	.byte	0x03, 0x19
        /*0066*/ 	.short	0x001c


	//----- nvinfo : EIATTR_PARAM_CBANK
	.align		4
        /*0068*/ 	.byte	0x04, 0x0a
        /*006a*/ 	.short	(.L_19 - .L_18)
	.align		4
.L_18:
        /*006c*/ 	.word	index@(.nv.constant0._Z3mulPfS_S_i)
        /*0070*/ 	.short	0x0380
        /*0072*/ 	.short	0x001c


	//----- nvinfo : EIATTR_SW_WAR
	.align		4
.L_19:
        /*0074*/ 	.byte	0x04, 0x36
        /*0076*/ 	.short	(.L_21 - .L_20)
.L_20:
        /*0078*/ 	.word	0x00000008
.L_21:


//--------------------- .nv.callgraph             --------------------------
	.section	.nv.callgraph,"",@"SHT_CUDA_CALLGRAPH"
	.align	4
	.sectionentsize	8
	.align		4
        /*0000*/ 	.word	0x00000000
	.align		4
        /*0004*/ 	.word	0xffffffff
	.align		4
        /*0008*/ 	.word	0x00000000
	.align		4
        /*000c*/ 	.word	0xfffffffe
	.align		4
        /*0010*/ 	.word	0x00000000
	.align		4
        /*0014*/ 	.word	0xfffffffd
	.align		4
        /*0018*/ 	.word	0x00000000
	.align		4
        /*001c*/ 	.word	0xfffffffc


//--------------------- .text._Z3mulPfS_S_i       --------------------------
	.section	.text._Z3mulPfS_S_i,"ax",@progbits
	.align	128
        .global         _Z3mulPfS_S_i
        .type           _Z3mulPfS_S_i,@function
        .size           _Z3mulPfS_S_i,(.L_x_5 - _Z3mulPfS_S_i)
        .other          _Z3mulPfS_S_i,@"STO_CUDA_ENTRY STV_DEFAULT"
_Z3mulPfS_S_i:
.text._Z3mulPfS_S_i:
[----:B------:R-:W-:Y:S01]  /*0000*/  LDC R1, c[0x0][0x37c] ;  /* 0x0000df00ff017b82 */ /* 0x000fe20000000800 */
[----:B------:R-:W0:Y:S07]  /*0010*/  S2R R0, SR_TID.Y ;  /* 0x0000000000007919 */ /* 0x000e2e0000002200 */
[----:B------:R-:W0:Y:S01]  /*0020*/  S2UR UR4, SR_CTAID.Y ;  /* 0x00000000000479c3 */ /* 0x000e220000002600 */
[----:B------:R-:W1:Y:S01]  /*0030*/  LDCU UR20, c[0x0][0x398] ;  /* 0x00007300ff1477ac */ /* 0x000e620008000800 */
[----:B------:R-:W2:Y:S06]  /*0040*/  S2R R3, SR_TID.X ;  /* 0x0000000000037919 */ /* 0x000eac0000002100 */
[----:B------:R-:W0:Y:S08]  /*0050*/  LDC R13, c[0x0][0x364] ;  /* 0x0000d900ff0d7b82 */ /* 0x000e300000000800 */
[----:B------:R-:W2:Y:S08]  /*0060*/  S2UR UR5, SR_CTAID.X ;  /* 0x00000000000579c3 */ /* 0x000eb00000002500 */
[----:B------:R-:W2:Y:S01]  /*0070*/  LDC R2, c[0x0][0x360] ;  /* 0x0000d800ff027b82 */ /* 0x000ea20000000800 */
[----:B0-----:R-:W-:-:S02]  /*0080*/  IMAD R13, R13, UR4, R0 ;  /* 0x000000040d0d7c24 */ /* 0x001fc4000f8e0200 */
[----:B--2---:R-:W-:-:S05]  /*0090*/  IMAD R0, R2, UR5, R3 ;  /* 0x0000000502007c24 */ /* 0x004fca000f8e0203 */
[----:B------:R-:W-:-:S04]  /*00a0*/  VIMNMX R2, PT, PT, R13, R0, !PT ;  /* 0x000000000d027248 */ /* 0x000fc80007fe0100 */
[----:B-1----:R-:W-:-:S13]  /*00b0*/  ISETP.GE.AND P0, PT, R2, UR20, PT ;  /* 0x0000001402007c0c */ /* 0x002fda000bf06270 */
[----:B------:R-:W-:Y:S05]  /*00c0*/  @P0 EXIT ;  /* 0x000000000000094d */ /* 0x000fea0003800000 */
[----:B------:R-:W-:Y:S01]  /*00d0*/  UISETP.GE.U32.AND UP0, UPT, UR20, 0x8, UPT ;  /* 0x000000081400788c */ /* 0x000fe2000bf06070 */
[----:B------:R-:W-:Y:S02]  /*00e0*/  HFMA2 R12, -RZ, RZ, 0, 0 ;  /* 0x00000000ff0c7431 */ /* 0x000fe400000001ff */
[----:B------:R-:W-:Y:S01]  /*00f0*/  IMAD R13, R13, UR20, RZ ;  /* 0x000000140d0d7c24 */ /* 0x000fe2000f8e02ff */
[----:B------:R-:W-:Y:S01]  /*0100*/  UMOV UR4, URZ ;  /* 0x000000ff00047c82 */ /* 0x000fe20008000000 */
[----:B------:R-:W0:Y:S04]  /*0110*/  LDCU.64 UR18, c[0x0][0x358] ;  /* 0x00006b00ff1277ac */ /* 0x000e280008000a00 */
[----:B------:R-:W-:Y:S05]  /*0120*/  BRA.U !UP0, `(.L_x_0) ;  /* 0x0000000508047547 */ /* 0x000fea000b800000 */
[----:B------:R-:W1:Y:S01]  /*0130*/  LDCU.128 UR24, c[0x0][0x380] ;  /* 0x00007000ff1877ac */ /* 0x000e620008000c00 */
[----:B------:R-:W-:Y:S02]  /*0140*/  MOV R12, RZ ;  /* 0x000000ff000c7202 */ /* 0x000fe40000000f00 */
[----:B------:R-:W-:Y:S01]  /*0150*/  MOV R14, R0 ;  /* 0x00000000000e7202 */ /* 0x000fe20000000f00 */
[----:B------:R-:W-:-:S04]  /*0160*/  ULOP3.LUT UR4, UR20, 0x7ffffff8, URZ, 0xc0, !UPT ;  /* 0x7ffffff814047892 */ /* 0x000fc8000f8ec0ff */
[----:B------:R-:W-:Y:S01]  /*0170*/  UIADD3 UR5, UPT, UPT, -UR4, URZ, URZ ;  /* 0x000000ff04057290 */ /* 0x000fe2000fffe1ff */
[----:B-1----:R-:W-:Y:S01]  /*0180*/  MOV R2, UR24 ;  /* 0x0000001800027c02 */ /* 0x002fe20008000f00 */
[----:B------:R-:W-:Y:S01]  /*0190*/  UIMAD.WIDE UR6, UR20, 0x8, UR26 ;  /* 0x00000008140678a5 */ /* 0x000fe2000f8e021a */
[----:B------:R-:W-:Y:S01]  /*01a0*/  MOV R3, UR25 ;  /* 0x0000001900037c02 */ /* 0x000fe20008000f00 */
[----:B------:R-:W-:Y:S02]  /*01b0*/  UIMAD.WIDE UR8, UR20, 0xc, UR26 ;  /* 0x0000000c140878a5 */ /* 0x000fe4000f8e021a */
[----:B------:R-:W-:Y:S01]  /*01c0*/  UIMAD.WIDE UR10, UR20, 0x10, UR26 ;  /* 0x00000010140a78a5 */ /* 0x000fe2000f8e021a */
[----:B------:R-:W-:Y:S01]  /*01d0*/  IMAD.WIDE.U32 R2, R13, 0x4, R2 ;  /* 0x000000040d027825 */ /* 0x000fe200078e0002 */
[----:B------:R-:W-:Y:S02]  /*01e0*/  UIMAD.WIDE UR12, UR20, 0x14, UR26 ;  /* 0x00000014140c78a5 */ /* 0x000fe4000f8e021a */
[----:B------:R-:W-:Y:S01]  /*01f0*/  UIMAD.WIDE UR14, UR20, 0x18, UR26 ;  /* 0x00000018140e78a5 */ /* 0x000fe2000f8e021a */
[----:B------:R-:W-:Y:S01]  /*0200*/  IADD3 R2, P0, PT, R2, 0x10, RZ ;  /* 0x0000001002027810 */ /* 0x000fe20007f1e0ff */
[----:B------:R-:W-:-:S03]  /*0210*/  UIMAD.WIDE UR16, UR20, 0x1c, UR26 ;  /* 0x0000001c141078a5 */ /* 0x000fc6000f8e021a */
[----:B------:R-:W-:-:S09]  /*0220*/  IADD3.X R3, PT, PT, RZ, R3, RZ, P0, !PT ;  /* 0x00000003ff037210 */ /* 0x000fd200007fe4ff */
.L_x_1:
[----:B------:R-:W-:Y:S01]  /*0230*/  UIMAD.WIDE UR22, UR20, 0x4, UR26 ;  /* 0x00000004141678a5 */ /* 0x000fe2000f8e021a */
[----:B------:R-:W-:Y:S02]  /*0240*/  IMAD.MOV.U32 R23, RZ, RZ, 0x4 ;  /* 0x00000004ff177424 */ /* 0x000fe400078e00ff */
[----:B------:R-:W-:Y:S01]  /*0250*/  HFMA2 R11, -RZ, RZ, 0, 2.384185791015625e-07 ;  /* 0x00000004ff0b7431 */ /* 0x000fe200000001ff */
[----:B------:R-:W-:Y:S01]  /*0260*/  MOV R25, 0x4 ;  /* 0x0000000400197802 */ /* 0x000fe20000000f00 */
[----:B0-----:R-:W2:Y:S01]  /*0270*/  LDG.E R21, desc[UR18][R2.64+-0x10] ;  /* 0xfffff01202157981 */ /* 0x001ea2000c1e1900 */
[C---:B------:R-:W-:Y:S01]  /*0280*/  IMAD.WIDE R22, R14.reuse, R23, UR26 ;  /* 0x0000001a0e167e25 */ /* 0x040fe2000f8e0217 */
[----:B------:R-:W-:Y:S02]  /*0290*/  MOV R8, UR22 ;  /* 0x0000001600087c02 */ /* 0x000fe40008000f00 */
[----:B------:R-:W-:Y:S01]  /*02a0*/  MOV R9, UR23 ;  /* 0x0000001700097c02 */ /* 0x000fe20008000f00 */
[----:B------:R-:W3:Y:S02]  /*02b0*/  LDG.E R19, desc[UR18][R2.64+-0xc] ;  /* 0xfffff41202137981 */ /* 0x000ee4000c1e1900 */
[----:B------:R-:W-:-:S02]  /*02c0*/  IMAD.WIDE R8, R14, 0x4, R8 ;  /* 0x000000040e087825 */ /* 0x000fc400078e0208 */
[----:B------:R-:W2:Y:S01]  /*02d0*/  LDG.E R22, desc[UR18][R22.64] ;  /* 0x0000001216167981 */ /* 0x000ea2000c1e1900 */
[----:B------:R-:W-:Y:S01]  /*02e0*/  MOV R5, 0x4 ;  /* 0x0000000400057802 */ /* 0x000fe20000000f00 */
[C---:B------:R-:W-:Y:S02]  /*02f0*/  IMAD.WIDE R24, R14.reuse, R25, UR6 ;  /* 0x000000060e187e25 */ /* 0x040fe4000f8e0219 */
[----:B------:R0:W3:Y:S02]  /*0300*/  LDG.E R20, desc[UR18][R8.64] ;  /* 0x0000001208147981 */ /* 0x0000e4000c1e1900 */
[----:B------:R-:W-:Y:S02]  /*0310*/  IMAD.WIDE R10, R14, R11, UR8 ;  /* 0x000000080e0a7e25 */ /* 0x000fe4000f8e020b */
[----:B------:R-:W4:Y:S04]  /*0320*/  LDG.E R18, desc[UR18][R24.64] ;  /* 0x0000001218127981 */ /* 0x000f28000c1e1900 */
[----:B------:R-:W4:Y:S01]  /*0330*/  LDG.E R17, desc[UR18][R2.64+-0x8] ;  /* 0xfffff81202117981 */ /* 0x000f22000c1e1900 */
[----:B0-----:R-:W-:-:S02]  /*0340*/  HFMA2 R9, -RZ, RZ, 0, 2.384185791015625e-07 ;  /* 0x00000004ff097431 */ /* 0x001fc400000001ff */
[----:B------:R-:W-:Y:S01]  /*0350*/  IMAD.MOV.U32 R7, RZ, RZ, 0x4 ;  /* 0x00000004ff077424 */ /* 0x000fe200078e00ff */
[----:B------:R0:W5:Y:S01]  /*0360*/  LDG.E R16, desc[UR18][R10.64] ;  /* 0x000000120a107981 */ /* 0x000162000c1e1900 */
[----:B------:R-:W-:-:S03]  /*0370*/  IMAD.WIDE R4, R14, R5, UR10 ;  /* 0x0000000a0e047e25 */ /* 0x000fc6000f8e0205 */
[----:B------:R-:W5:Y:S01]  /*0380*/  LDG.E R15, desc[UR18][R2.64+-0x4] ;  /* 0xfffffc12020f7981 */ /* 0x000f62000c1e1900 */
[C---:B------:R-:W-:Y:S01]  /*0390*/  IMAD.WIDE R6, R14.reuse, R7, UR12 ;  /* 0x0000000c0e067e25 */ /* 0x040fe2000f8e0207 */
[----:B------:R-:W-:Y:S02]  /*03a0*/  MOV R27, 0x4 ;  /* 0x00000004001b7802 */ /* 0x000fe40000000f00 */
[----:B------:R1:W5:Y:S01]  /*03b0*/  LDG.E R4, desc[UR18][R4.64] ;  /* 0x0000001204047981 */ /* 0x000362000c1e1900 */
[----:B------:R-:W-:-:S03]  /*03c0*/  IMAD.WIDE R8, R14, R9, UR14 ;  /* 0x0000000e0e087e25 */ /* 0x000fc6000f8e0209 */
[----:B------:R-:W5:Y:S01]  /*03d0*/  LDG.E R23, desc[UR18][R2.64] ;  /* 0x0000001202177981 */ /* 0x000f62000c1e1900 */
[----:B0-----:R-:W-:-:S03]  /*03e0*/  IMAD.WIDE R10, R14, R27, UR16 ;  /* 0x000000100e0a7e25 */ /* 0x001fc6000f8e021b */
[----:B------:R-:W5:Y:S04]  /*03f0*/  LDG.E R7, desc[UR18][R6.64] ;  /* 0x0000001206077981 */ /* 0x000f68000c1e1900 */
[----:B------:R-:W5:Y:S04]  /*0400*/  LDG.E R24, desc[UR18][R2.64+0x4] ;  /* 0x0000041202187981 */ /* 0x000f68000c1e1900 */
[----:B------:R-:W5:Y:S04]  /*0410*/  LDG.E R8, desc[UR18][R8.64] ;  /* 0x0000001208087981 */ /* 0x000f68000c1e1900 */
[----:B------:R-:W5:Y:S04]  /*0420*/  LDG.E R25, desc[UR18][R2.64+0x8] ;  /* 0x0000081202197981 */ /* 0x000f68000c1e1900 */
[----:B------:R-:W5:Y:S04]  /*0430*/  LDG.E R10, desc[UR18][R10.64] ;  /* 0x000000120a0a7981 */ /* 0x000f68000c1e1900 */
[----:B------:R0:W5:Y:S01]  /*0440*/  LDG.E R27, desc[UR18][R2.64+0xc] ;  /* 0x00000c12021b7981 */ /* 0x000162000c1e1900 */
[----:B------:R-:W-:-:S04]  /*0450*/  UIADD3 UR5, UPT, UPT, UR5, 0x8, URZ ;  /* 0x0000000805057890 */ /* 0x000fc8000fffe0ff */
[----:B------:R-:W-:Y:S01]  /*0460*/  UISETP.NE.AND UP0, UPT, UR5, URZ, UPT ;  /* 0x000000ff0500728c */ /* 0x000fe2000bf05270 */
[----:B-1----:R-:W-:Y:S02]  /*0470*/  MOV R5, UR20 ;  /* 0x0000001400057c02 */ /* 0x002fe40008000f00 */
[----:B0-----:R-:W-:Y:S02]  /*0480*/  IADD3 R2, P0, PT, R2, 0x20, RZ ;  /* 0x0000002002027810 */ /* 0x001fe40007f1e0ff */
[----:B------:R-:W-:Y:S02]  /*0490*/  LEA R14, R5, R14, 0x3 ;  /* 0x0000000e050e7211 */ /* 0x000fe400078e18ff */
[----:B------:R-:W-:Y:S01]  /*04a0*/  IADD3.X R3, PT, PT, RZ, R3, RZ, P0, !PT ;  /* 0x00000003ff037210 */ /* 0x000fe200007fe4ff */
[----:B--2---:R-:W-:-:S04]  /*04b0*/  FFMA R22, R21, R22, R12 ;  /* 0x0000001615167223 */ /* 0x004fc8000000000c */
[----:B---3--:R-:W-:-:S04]  /*04c0*/  FFMA R20, R19, R20, R22 ;  /* 0x0000001413147223 */ /* 0x008fc80000000016 */
[----:B----4-:R-:W-:-:S04]  /*04d0*/  FFMA R18, R17, R18, R20 ;  /* 0x0000001211127223 */ /* 0x010fc80000000014 */
[----:B-----5:R-:W-:-:S04]  /*04e0*/  FFMA R16, R15, R16, R18 ;  /* 0x000000100f107223 */ /* 0x020fc80000000012 */
[----:B------:R-:W-:-:S04]  /*04f0*/  FFMA R23, R23, R4, R16 ;  /* 0x0000000417177223 */ /* 0x000fc80000000010 */
[----:B------:R-:W-:-:S04]  /*0500*/  FFMA R24, R24, R7, R23 ;  /* 0x0000000718187223 */ /* 0x000fc80000000017 */
[----:B------:R-:W-:-:S04]  /*0510*/  FFMA R8, R25, R8, R24 ;  /* 0x0000000819087223 */ /* 0x000fc80000000018 */
[----:B------:R-:W-:Y:S01]  /*0520*/  FFMA R12, R27, R10, R8 ;  /* 0x0000000a1b0c7223 */ /* 0x000fe20000000008 */
[----:B------:R-:W-:Y:S06]  /*0530*/  BRA.U UP0, `(.L_x_1) ;  /* 0xfffffffd003c7547 */ /* 0x000fec000b83ffff */
.L_x_0:
[----:B------:R-:W-:-:S04]  /*0540*/  ULOP3.LUT UR6, UR20, 0x7, URZ, 0xc0, !UPT ;  /* 0x0000000714067892 */ /* 0x000fc8000f8ec0ff */
[----:B------:R-:W-:-:S09]  /*0550*/  UISETP.NE.AND UP0, UPT, UR6, URZ, UPT ;  /* 0x000000ff0600728c */ /* 0x000fd2000bf05270 */
[----:B------:R-:W-:Y:S05]  /*0560*/  BRA.U !UP0, `(.L_x_2) ;  /* 0x0000000508387547 */ /* 0x000fea000b800000 */
[----:B------:R-:W-:Y:S02]  /*0570*/  UISETP.GE.U32.AND UP0, UPT, UR6, 0x4, UPT ;  /* 0x000000040600788c */ /* 0x000fe4000bf06070 */
[----:B------:R-:W-:-:S04]  /*0580*/  ULOP3.LUT UR5, UR20, 0x3, URZ, 0xc0, !UPT ;  /* 0x0000000314057892 */ /* 0x000fc8000f8ec0ff */
[----:B------:R-:W-:-:S03]  /*0590*/  UISETP.NE.AND UP1, UPT, UR5, URZ, UPT ;  /* 0x000000ff0500728c */ /* 0x000fc6000bf25270 */
[----:B------:R-:W-:Y:S08]  /*05a0*/  BRA.U !UP0, `(.L_x_3) ;  /* 0x00000001087c7547 */ /* 0x000ff0000b800000 */
[----:B------:R-:W1:Y:S01]  /*05b0*/  LDC.64 R6, c[0x0][0x388] ;  /* 0x0000e200ff067b82 */ /* 0x000e620000000a00 */
[----:B------:R-:W2:Y:S01]  /*05c0*/  LDCU.64 UR6, c[0x0][0x380] ;  /* 0x00007000ff0677ac */ /* 0x000ea20008000a00 */
[----:B------:R-:W-:Y:S01]  /*05d0*/  IMAD.U32 R9, RZ, RZ, UR4 ;  /* 0x00000004ff097e24 */ /* 0x000fe2000f8e00ff */
[C---:B------:R-:W-:Y:S02]  /*05e0*/  IADD3 R3, PT, PT, R13.reuse, UR4, RZ ;  /* 0x000000040d037c10 */ /* 0x040fe4000fffe0ff */
[----:B------:R-:W-:Y:S01]  /*05f0*/  IADD3 R10, P0, PT, R13, UR4, RZ ;  /* 0x000000040d0a7c10 */ /* 0x000fe2000ff1e0ff */
[----:B------:R-:W-:Y:S01]  /*0600*/  IMAD R9, R9, UR20, R0 ;  /* 0x0000001409097c24 */ /* 0x000fe2000f8e0200 */
[----:B------:R-:W-:Y:S01]  /*0610*/  MOV R11, UR20 ;  /* 0x00000014000b7c02 */ /* 0x000fe20008000f00 */
[----:B------:R-:W3:Y:S01]  /*0620*/  LDC.64 R4, c[0x0][0x380] ;  /* 0x0000e000ff047b82 */ /* 0x000ee20000000a00 */
[----:B------:R-:W-:Y:S01]  /*0630*/  MOV R15, UR20 ;  /* 0x00000014000f7c02 */ /* 0x000fe20008000f00 */
[----:B-1----:R-:W-:Y:S01]  /*0640*/  IMAD.WIDE R6, R9, 0x4, R6 ;  /* 0x0000000409067825 */ /* 0x002fe200078e0206 */
[----:B------:R-:W-:-:S05]  /*0650*/  MOV R9, UR20 ;  /* 0x0000001400097c02 */ /* 0x000fca0008000f00 */
[----:B------:R-:W-:Y:S02]  /*0660*/  IMAD.WIDE R8, R9, 0x4, R6 ;  /* 0x0000000409087825 */ /* 0x000fe400078e0206 */
[----:B0-----:R-:W4:Y:S02]  /*0670*/  LDG.E R6, desc[UR18][R6.64] ;  /* 0x0000001206067981 */ /* 0x001f24000c1e1900 */
[----:B---3--:R-:W-:Y:S01]  /*0680*/  IMAD.WIDE.U32 R4, R3, 0x4, R4 ;  /* 0x0000000403047825 */ /* 0x008fe200078e0004 */
[----:B------:R-:W-:Y:S01]  /*0690*/  IADD3.X R3, PT, PT, RZ, RZ, RZ, P0, !PT ;  /* 0x000000ffff037210 */ /* 0x000fe200007fe4ff */
[----:B------:R-:W3:Y:S01]  /*06a0*/  LDG.E R17, desc[UR18][R8.64] ;  /* 0x0000001208117981 */ /* 0x000ee2000c1e1900 */
[----:B--2---:R-:W-:-:S03]  /*06b0*/  LEA R2, P0, R10, UR6, 0x2 ;  /* 0x000000060a027c11 */ /* 0x004fc6000f8010ff */
[----:B------:R-:W4:Y:S01]  /*06c0*/  LDG.E R5, desc[UR18][R4.64] ;  /* 0x0000001204057981 */ /* 0x000f22000c1e1900 */
[----:B------:R-:W-:Y:S01]  /*06d0*/  LEA.HI.X R3, R10, UR7, R3, 0x2, P0 ;  /* 0x000000070a037c11 */ /* 0x000fe200080f1403 */
[----:B------:R-:W-:-:S04]  /*06e0*/  IMAD.WIDE R10, R11, 0x4, R8 ;  /* 0x000000040b0a7825 */ /* 0x000fc800078e0208 */
[----:B------:R-:W3:Y:S01]  /*06f0*/  LDG.E R16, desc[UR18][R2.64+0x4] ;  /* 0x0000041202107981 */ /* 0x000ee2000c1e1900 */
[----:B------:R-:W-:-:S03]  /*0700*/  IMAD.WIDE R14, R15, 0x4, R10 ;  /* 0x000000040f0e7825 */ /* 0x000fc600078e020a */
[----:B------:R-:W2:Y:S04]  /*0710*/  LDG.E R19, desc[UR18][R10.64] ;  /* 0x000000120a137981 */ /* 0x000ea8000c1e1900 */
[----:B------:R-:W2:Y:S04]  /*0720*/  LDG.E R18, desc[UR18][R2.64+0x8] ;  /* 0x0000081202127981 */ /* 0x000ea8000c1e1900 */
[----:B------:R-:W5:Y:S04]  /*0730*/  LDG.E R20, desc[UR18][R2.64+0xc] ;  /* 0x00000c1202147981 */ /* 0x000f68000c1e1900 */
[----:B------:R-:W5:Y:S01]  /*0740*/  LDG.E R14, desc[UR18][R14.64] ;  /* 0x000000120e0e7981 */ /* 0x000f62000c1e1900 */
[----:B------:R-:W-:Y:S01]  /*0750*/  UIADD3 UR4, UPT, UPT, UR4, 0x4, URZ ;  /* 0x0000000404047890 */ /* 0x000fe2000fffe0ff */
[----:B----4-:R-:W-:-:S04]  /*0760*/  FFMA R5, R5, R6, R12 ;  /* 0x0000000605057223 */ /* 0x010fc8000000000c */
[----:B---3--:R-:W-:-:S04]  /*0770*/  FFMA R5, R16, R17, R5 ;  /* 0x0000001110057223 */ /* 0x008fc80000000005 */
[----:B--2---:R-:W-:-:S04]  /*0780*/  FFMA R5, R18, R19, R5 ;  /* 0x0000001312057223 */ /* 0x004fc80000000005 */
[----:B-----5:R-:W-:-:S07]  /*0790*/  FFMA R12, R20, R14, R5 ;  /* 0x0000000e140c7223 */ /* 0x020fce0000000005 */
.L_x_3:
[----:B------:R-:W-:Y:S05]  /*07a0*/  BRA.U !UP1, `(.L_x_2) ;  /* 0x0000000109a87547 */ /* 0x000fea000b800000 */
[----:B------:R-:W-:Y:S01]  /*07b0*/  UISETP.NE.AND UP0, UPT, UR5, 0x1, UPT ;  /* 0x000000010500788c */ /* 0x000fe2000bf05270 */
[----:B------:R-:W-:Y:S01]  /*07c0*/  MOV R7, UR4 ;  /* 0x0000000400077c02 */ /* 0x000fe20008000f00 */
[----:B------:R-:W-:Y:S02]  /*07d0*/  ULOP3.LUT UR5, UR20, 0x1, URZ, 0xc0, !UPT ;  /* 0x0000000114057892 */ /* 0x000fe4000f8ec0ff */
[----:B------:R-:W-:Y:S02]  /*07e0*/  MOV R15, UR20 ;  /* 0x00000014000f7c02 */ /* 0x000fe40008000f00 */
[----:B------:R-:W-:Y:S01]  /*07f0*/  UISETP.NE.U32.AND UP1, UPT, UR5, 0x1, UPT ;  /* 0x000000010500788c */ /* 0x000fe2000bf25070 */
[----:B------:R-:W-:-:S04]  /*0800*/  PLOP3.LUT P1, PT, PT, PT, UP0, 0x80, 0x8 ;  /* 0x000000000008781c */ /* 0x000fc80003f2f008 */
[----:B------:R-:W1:Y:S01]  /*0810*/  @UP0 LDCU.128 UR8, c[0x0][0x380] ;  /* 0x00007000ff0807ac */ /* 0x000e620008000c00 */
[----:B------:R-:W-:Y:S01]  /*0820*/  PLOP3.LUT P0, PT, PT, PT, UP1, 0x80, 0x8 ;  /* 0x000000000008781c */ /* 0x000fe20003f0f018 */
[----:B------:R-:W2:Y:S04]  /*0830*/  @UP0 LDCU.64 UR6, c[0x0][0x380] ;  /* 0x00007000ff0607ac */ /* 0x000ea80008000a00 */
[----:B------:R-:W3:Y:S03]  /*0840*/  @!UP1 LDCU.128 UR12, c[0x0][0x380] ;  /* 0x00007000ff0c97ac */ /* 0x000ee60008000c00 */
[C---:B------:R-:W-:Y:S02]  /*0850*/  @P1 IADD3 R3, PT, PT, R13.reuse, UR4, RZ ;  /* 0x000000040d031c10 */ /* 0x040fe4000fffe0ff */
[----:B------:R-:W-:Y:S01]  /*0860*/  @P1 IADD3 R6, P2, PT, R13, UR4, RZ ;  /* 0x000000040d061c10 */ /* 0x000fe2000ff5e0ff */
[----:B------:R-:W-:Y:S01]  /*0870*/  @UP0 UIADD3 UR4, UPT, UPT, UR4, 0x2, URZ ;  /* 0x0000000204040890 */ /* 0x000fe2000fffe0ff */
[----:B-1----:R-:W-:Y:S01]  /*0880*/  MOV R11, UR9 ;  /* 0x00000009000b7c02 */ /* 0x002fe20008000f00 */
[----:B------:R-:W-:Y:S01]  /*0890*/  IMAD.U32 R10, RZ, RZ, UR8 ;  /* 0x00000008ff0a7e24 */ /* 0x000fe2000f8e00ff */
[----:B------:R-:W-:-:S02]  /*08a0*/  MOV R4, UR10 ;  /* 0x0000000a00047c02 */ /* 0x000fc40008000f00 */
[----:B------:R-:W-:Y:S01]  /*08b0*/  MOV R5, UR11 ;  /* 0x0000000b00057c02 */ /* 0x000fe20008000f00 */
[----:B------:R-:W-:-:S04]  /*08c0*/  @P1 IMAD.WIDE.U32 R10, R3, 0x4, R10 ;  /* 0x00000004030a1825 */ /* 0x000fc800078e000a */
[----:B------:R-:W-:Y:S01]  /*08d0*/  @P1 IMAD R3, R7, UR20, R0 ;  /* 0x0000001407031c24 */ /* 0x000fe2000f8e0200 */
[----:B------:R-:W-:Y:S01]  /*08e0*/  @P1 IADD3.X R7, PT, PT, RZ, RZ, RZ, P2, !PT ;  /* 0x000000ffff071210 */ /* 0x000fe200017fe4ff */
[----:B------:R-:W-:Y:S01]  /*08f0*/  IMAD.U32 R19, RZ, RZ, UR4 ;  /* 0x00000004ff137e24 */ /* 0x000fe2000f8e00ff */
[C---:B--2---:R-:W-:Y:S01]  /*0900*/  @P1 LEA R2, P2, R6.reuse, UR6, 0x2 ;  /* 0x0000000606021c11 */ /* 0x044fe2000f8410ff */
[----:B------:R-:W-:Y:S01]  /*0910*/  @P1 IMAD.WIDE R4, R3, 0x4, R4 ;  /* 0x0000000403041825 */ /* 0x000fe200078e0204 */
[----:B------:R-:W-:Y:S01]  /*0920*/  @!P0 IADD3 R17, PT, PT, R13, UR4, RZ ;  /* 0x000000040d118c10 */ /* 0x000fe2000fffe0ff */
[----:B0-----:R-:W2:Y:S01]  /*0930*/  @P1 LDG.E R11, desc[UR18][R10.64] ;  /* 0x000000120a0b1981 */ /* 0x001ea2000c1e1900 */
[----:B------:R-:W-:Y:S01]  /*0940*/  @P1 LEA.HI.X R3, R6, UR7, R7, 0x2, P2 ;  /* 0x0000000706031c11 */ /* 0x000fe200090f1407 */
[----:B------:R-:W-:Y:S01]  /*0950*/  @!P0 IMAD R19, R19, UR20, R0 ;  /* 0x0000001413138c24 */ /* 0x000fe2000f8e0200 */
[----:B---3--:R-:W-:Y:S01]  /*0960*/  MOV R6, UR12 ;  /* 0x0000000c00067c02 */ /* 0x008fe20008000f00 */
[----:B------:R-:W-:Y:S01]  /*0970*/  @P1 IMAD.WIDE R14, R15, 0x4, R4 ;  /* 0x000000040f0e1825 */ /* 0x000fe200078e0204 */
[----:B------:R-:W-:Y:S01]  /*0980*/  MOV R7, UR13 ;  /* 0x0000000d00077c02 */ /* 0x000fe20008000f00 */
[----:B------:R-:W2:Y:S01]  /*0990*/  @P1 LDG.E R4, desc[UR18][R4.64] ;  /* 0x0000001204041981 */ /* 0x000ea2000c1e1900 */
[----:B------:R-:W-:-:S02]  /*09a0*/  MOV R8, UR14 ;  /* 0x0000000e00087c02 */ /* 0x000fc40008000f00 */
[----:B------:R-:W-:Y:S01]  /*09b0*/  MOV R9, UR15 ;  /* 0x0000000f00097c02 */ /* 0x000fe20008000f00 */
[----:B------:R-:W-:Y:S01]  /*09c0*/  @!P0 IMAD.WIDE.U32 R6, R17, 0x4, R6 ;  /* 0x0000000411068825 */ /* 0x000fe200078e0006 */
[----:B------:R-:W3:Y:S03]  /*09d0*/  @P1 LDG.E R14, desc[UR18][R14.64] ;  /* 0x000000120e0e1981 */ /* 0x000ee6000c1e1900 */
[----:B------:R-:W-:Y:S01]  /*09e0*/  @!P0 IMAD.WIDE R8, R19, 0x4, R8 ;  /* 0x0000000413088825 */ /* 0x000fe200078e0208 */
[----:B------:R-:W3:Y:S04]  /*09f0*/  @P1 LDG.E R2, desc[UR18][R2.64+0x4] ;  /* 0x0000041202021981 */ /* 0x000ee8000c1e1900 */
[----:B------:R-:W4:Y:S04]  /*0a00*/  @!P0 LDG.E R7, desc[UR18][R6.64] ;  /* 0x0000001206078981 */ /* 0x000f28000c1e1900 */
[----:B------:R-:W4:Y:S01]  /*0a10*/  @!P0 LDG.E R8, desc[UR18][R8.64] ;  /* 0x0000001208088981 */ /* 0x000f22000c1e1900 */
[----:B--2---:R-:W-:-:S04]  /*0a20*/  @P1 FFMA R11, R11, R4, R12 ;  /* 0x000000040b0b1223 */ /* 0x004fc8000000000c */
[----:B---3--:R-:W-:-:S04]  /*0a30*/  @P1 FFMA R12, R2, R14, R11 ;  /* 0x0000000e020c1223 */ /* 0x008fc8000000000b */
[----:B----4-:R-:W-:-:S07]  /*0a40*/  @!P0 FFMA R12, R7, R8, R12 ;  /* 0x00000008070c8223 */ /* 0x010fce000000000c */
.L_x_2:
[----:B------:R-:W1:Y:S01]  /*0a50*/  LDC.64 R2, c[0x0][0x390] ;  /* 0x0000e400ff027b82 */ /* 0x000e620000000a00 */
[----:B------:R-:W-:-:S05]  /*0a60*/  IADD3 R13, PT, PT, R0, R13, RZ ;  /* 0x0000000d000d7210 */ /* 0x000fca0007ffe0ff */
[----:B-1----:R-:W-:-:S05]  /*0a70*/  IMAD.WIDE R2, R13, 0x4, R2 ;  /* 0x000000040d027825 */ /* 0x002fca00078e0202 */
[----:B0-----:R-:W-:Y:S01]  /*0a80*/  STG.E desc[UR18][R2.64], R12 ;  /* 0x0000000c02007986 */ /* 0x001fe2000c101912 */
[----:B------:R-:W-:Y:S05]  /*0a90*/  EXIT ;  /* 0x000000000000794d */ /* 0x000fea0003800000 */
.L_x_4:
[----:B------:R-:W-:-:S00]  /*0aa0*/  BRA `(.L_x_4) ;  /* 0xfffffffc00fc7947 */ /* 0x000fc0000383ffff */
[----:B------:R-:W-:-:S00]  /*0ab0*/  NOP ;  /* 0x0000000000007918 */ /* 0x000fc00000000000 */
        /* <DEDUP_REMOVED lines=12> */
.L_x_5:


//--------------------- .nv.shared.reserved.0     --------------------------
	.section	.nv.shared.reserved.0,"aw",@nobits
	.weak		__nv_reservedSMEM_offset_0_alias
	.size		__nv_reservedSMEM_offset_0_alias, 0, 64
	.other		__nv_reservedSMEM_offset_0_alias,@"STO_CUDA_RESERVED_SHARED STV_DEFAULT"
__nv_reservedSMEM_offset_0_alias:
	.zero		0
	.zero		64


//--------------------- .nv.constant0._Z3mulPfS_S_i --------------------------
	.section	.nv.constant0._Z3mulPfS_S_i,"a",@progbits
	.sectionflags	@""
	.align	4
.nv.constant0._Z3mulPfS_S_i:
	.zero		924


//--------------------- SYMBOLS --------------------------

	.type		.nv.reservedSmem.offset0,@object
	.size		.nv.reservedSmem.offset0,0x4
